//
// Generated by NVIDIA NVVM Compiler
//
// Compiler Build ID: CL-36424714
// Cuda compilation tools, release 13.0, V13.0.88
// Based on NVVM 20.0.0
//

.version 9.0
.target sm_100
.address_size 64

	// .globl	_Z6kernelPiS_

.visible .entry _Z6kernelPiS_(
	.param .u64 .ptr .align 1 _Z6kernelPiS__param_0,
	.param .u64 .ptr .align 1 _Z6kernelPiS__param_1
)
{
	.reg .pred 	%p<2>;
	.reg .b32 	%r<3>;
	.reg .b64 	%rd<7>;

	ld.param.u64 	%rd1, [_Z6kernelPiS__param_0];
	ld.param.u64 	%rd2, [_Z6kernelPiS__param_1];
	mov.u32 	%r1, %tid.x;
	setp.ne.s32 	%p1, %r1, 0;
	@%p1 bra 	$L__BB0_2;
	cvta.to.global.u64 	%rd3, %rd1;
	mov.u32 	%r2, %ntid.x;
	st.global.u32 	[%rd3], %r2;
$L__BB0_2:
	cvta.to.global.u64 	%rd4, %rd2;
	mul.wide.u32 	%rd5, %r1, 4;
	add.s64 	%rd6, %rd4, %rd5;
	st.global.u32 	[%rd6], %r1;
	ret;

}


// ===== COMPILED SASS (sm_100) =====

	.target	sm_100

	.elftype	@"ET_EXEC"


//--------------------- .note.nv.tkinfo           --------------------------
	.section	.note.nv.tkinfo,"",@"SHT_NOTE"
	.sectionflags	@"SHF_NOTE_NV_TKINFO"
	.tkinfo
        /*0018*/ 	.word	0x00000002
        /*0030*/ 	.string	""
        /*0030*/ 	.string	"ptxas"
        /*0030*/ 	.string	"Cuda compilation tools, release 13.0, V13.0.88"
        /*0030*/ 	.string	"Build cuda_13.0.r13.0/compiler.36424714_0"
        /*0030*/ 	.string	"-arch sm_100 -m 64 "



//--------------------- .note.nv.cuinfo           --------------------------
	.section	.note.nv.cuinfo,"",@"SHT_NOTE"
	.sectionflags	@"SHF_NOTE_NV_CUINFO"
        /*0018*/ 	.short	0x0002
        /*001a*/ 	.short	0x0064
        /*001c*/ 	.short	0x0082
	.zero		2


//--------------------- .nv.info                  --------------------------
	.section	.nv.info,"",@"SHT_CUDA_INFO"
	.align	4


	//----- nvinfo : EIATTR_REGCOUNT
	.align		4
        /*0000*/ 	.byte	0x04, 0x2f
        /*0002*/ 	.short	(.L_1 - .L_0)
	.align		4
.L_0:
        /*0004*/ 	.word	index@(_Z6kernelPiS_)
        /*0008*/ 	.word	0x0000000c


	//----- nvinfo : EIATTR_FRAME_SIZE
	.align		4
.L_1:
        /*000c*/ 	.byte	0x04, 0x11
        /*000e*/ 	.short	(.L_3 - .L_2)
	.align		4
.L_2:
        /*0010*/ 	.word	index@(_Z6kernelPiS_)
        /*0014*/ 	.word	0x00000000


	//----- nvinfo : EIATTR_MIN_STACK_SIZE
	.align		4
.L_3:
        /*0018*/ 	.byte	0x04, 0x12
        /*001a*/ 	.short	(.L_5 - .L_4)
	.align		4
.L_4:
        /*001c*/ 	.word	index@(_Z6kernelPiS_)
        /*0020*/ 	.word	0x00000000
.L_5:


//--------------------- .nv.compat                --------------------------
	.section	.nv.compat,"",@"SHT_CUDA_COMPAT_INFO"
	.align	4
        /*0000*/ 	.byte	0x02, 0x09, 0x00, 0x00, 0x02, 0x02, 0x01, 0x00, 0x02, 0x05, 0x05, 0x00, 0x03, 0x07, 0x01, 0x01
        /*0010*/ 	.byte	0x02, 0x03, 0x00, 0x00, 0x02, 0x06, 0x01, 0x00, 0x04, 0x0b, 0x08, 0x00, 0x09, 0x00, 0x00, 0x00
        /*0020*/ 	.byte	0x00, 0x00, 0x00, 0x00


//--------------------- .nv.info._Z6kernelPiS_    --------------------------
	.section	.nv.info._Z6kernelPiS_,"",@"SHT_CUDA_INFO"
	.sectionflags	@""
	.align	4


	//----- nvinfo : EIATTR_CUDA_API_VERSION
	.align		4
        /*0000*/ 	.byte	0x04, 0x37
        /*0002*/ 	.short	(.L_7 - .L_6)
.L_6:
        /*0004*/ 	.word	0x00000082


	//----- nvinfo : EIATTR_KPARAM_INFO
	.align		4
.L_7:
        /*0008*/ 	.byte	0x04, 0x17
        /*000a*/ 	.short	(.L_9 - .L_8)
.L_8:
        /*000c*/ 	.word	0x00000000
        /*0010*/ 	.short	0x0001
        /*0012*/ 	.short	0x0008
        /*0014*/ 	.byte	0x00, 0xf5, 0x21, 0x00


	//----- nvinfo : EIATTR_KPARAM_INFO
	.align		4
.L_9:
        /*0018*/ 	.byte	0x04, 0x17
        /*001a*/ 	.short	(.L_11 - .L_10)
.L_10:
        /*001c*/ 	.word	0x00000000
        /*0020*/ 	.short	0x0000
        /*0022*/ 	.short	0x0000
        /*0024*/ 	.byte	0x00, 0xf5, 0x21, 0x00


	//----- nvinfo : EIATTR_SPARSE_MMA_MASK
	.align		4
.L_11:
        /*0028*/ 	.byte	0x03, 0x50
        /*002a*/ 	.short	0x0000


	//----- nvinfo : EIATTR_MAXREG_COUNT
	.align		4
        /*002c*/ 	.byte	0x03, 0x1b
        /*002e*/ 	.short	0x00ff


	//----- nvinfo : EIATTR_MERCURY_ISA_VERSION
	.align		4
        /*0030*/ 	.byte	0x03, 0x5f
        /*0032*/ 	.short	0x0101


	//----- nvinfo : EIATTR_VRC_CTA_INIT_COUNT
	.align		4
        /*0034*/ 	.byte	0x02, 0x4a
	.zero		1
	.zero		1


	//----- nvinfo : EIATTR_EXIT_INSTR_OFFSETS
	.align		4
        /*0038*/ 	.byte	0x04, 0x1c
        /*003a*/ 	.short	(.L_13 - .L_12)


	//   ....[0]....
.L_12:
        /*003c*/ 	.word	0x000000a0


	//----- nvinfo : EIATTR_CBANK_PARAM_SIZE
	.align		4
.L_13:
        /*0040*/ 	.byte	0x03, 0x19
        /*0042*/ 	.short	0x0010


	//----- nvinfo : EIATTR_PARAM_CBANK
	.align		4
        /*0044*/ 	.byte	0x04, 0x0a
        /*0046*/ 	.short	(.L_15 - .L_14)
	.align		4
.L_14:
        /*0048*/ 	.word	index@(.nv.constant0._Z6kernelPiS_)
        /*004c*/ 	.short	0x0380
        /*004e*/ 	.short	0x0010


	//----- nvinfo : EIATTR_SW_WAR
	.align		4
.L_15:
        /*0050*/ 	.byte	0x04, 0x36
        /*0052*/ 	.short	(.L_17 - .L_16)
.L_16:
        /*0054*/ 	.word	0x00000008
.L_17:


//--------------------- .nv.callgraph             --------------------------
	.section	.nv.callgraph,"",@"SHT_CUDA_CALLGRAPH"
	.align	4
	.sectionentsize	8
	.align		4
        /*0000*/ 	.word	0x00000000
	.align		4
        /*0004*/ 	.word	0xffffffff
	.align		4
        /*0008*/ 	.word	0x00000000
	.align		4
        /*000c*/ 	.word	0xfffffffe
	.align		4
        /*0010*/ 	.word	0x00000000
	.align		4
        /*0014*/ 	.word	0xfffffffd
	.align		4
        /*0018*/ 	.word	0x00000000
	.align		4
        /*001c*/ 	.word	0xfffffffc


//--------------------- .text._Z6kernelPiS_       --------------------------
	.section	.text._Z6kernelPiS_,"ax",@progbits
	.align	128
        .global         _Z6kernelPiS_
        .type           _Z6kernelPiS_,@function
        .size           _Z6kernelPiS_,(.L_x_1 - _Z6kernelPiS_)
        .other          _Z6kernelPiS_,@"STO_CUDA_ENTRY STV_DEFAULT"
_Z6kernelPiS_:
.text._Z6kernelPiS_:
[----:B------:R-:W-:Y:S01]  /*0000*/  LDC R1, c[0x0][0x37c] ;  /* 0x0000df00ff017b82 */ /* 0x000fe20000000800 */
[----:B------:R-:W0:Y:S07]  /*0010*/  S2R R7, SR_TID.X ;  /* 0x0000000000077919 */ /* 0x000e2e0000002100 */
[----:B------:R-:W1:Y:S01]  /*0020*/  LDC.64 R4, c[0x0][0x388] ;  /* 0x0000e200ff047b82 */ /* 0x000e620000000a00 */
[----:B------:R-:W2:Y:S01]  /*0030*/  LDCU.64 UR4, c[0x0][0x358] ;  /* 0x00006b00ff0477ac */ /* 0x000ea20008000a00 */
[C---:B0-----:R-:W-:Y:S01]  /*0040*/  ISETP.NE.AND P0, PT, R7.reuse, RZ, PT ;  /* 0x000000ff0700720c */ /* 0x041fe20003f05270 */
[----:B-1----:R-:W-:-:S12]  /*0050*/  IMAD.WIDE.U32 R4, R7, 0x4, R4 ;  /* 0x0000000407047825 */ /* 0x002fd800078e0004 */
[----:B------:R-:W2:Y:S08]  /*0060*/  @!P0 LDC R9, c[0x0][0x360] ;  /* 0x0000d800ff098b82 */ /* 0x000eb00000000800 */
[----:B------:R-:W2:Y:S02]  /*0070*/  @!P0 LDC.64 R2, c[0x0][0x380] ;  /* 0x0000e000ff028b82 */ /* 0x000ea40000000a00 */
[----:B--2---:R-:W-:Y:S04]  /*0080*/  @!P0 STG.E desc[UR4][R2.64], R9 ;  /* 0x0000000902008986 */ /* 0x004fe8000c101904 */
[----:B------:R-:W-:Y:S01]  /*0090*/  STG.E desc[UR4][R4.64], R7 ;  /* 0x0000000704007986 */ /* 0x000fe2000c101904 */
[----:B------:R-:W-:Y:S05]  /*00a0*/  EXIT ;  /* 0x000000000000794d */ /* 0x000fea0003800000 */
.L_x_0:
[----:B------:R-:W-:-:S00]  /*00b0*/  BRA `(.L_x_0) ;  /* 0xfffffffc00fc7947 */ /* 0x000fc0000383ffff */
[----:B------:R-:W-:-:S00]  /*00c0*/  NOP ;  /* 0x0000000000007918 */ /* 0x000fc00000000000 */
        /* <DEDUP_REMOVED lines=11> */
.L_x_1:


//--------------------- .nv.shared.reserved.0     --------------------------
	.section	.nv.shared.reserved.0,"aw",@nobits
	.weak		__nv_reservedSMEM_offset_0_alias
	.size		__nv_reservedSMEM_offset_0_alias, 0, 64
	.other		__nv_reservedSMEM_offset_0_alias,@"STO_CUDA_RESERVED_SHARED STV_DEFAULT"
__nv_reservedSMEM_offset_0_alias:
	.zero		0
	.zero		64


//--------------------- .nv.constant0._Z6kernelPiS_ --------------------------
	.section	.nv.constant0._Z6kernelPiS_,"a",@progbits
	.sectionflags	@""
	.align	4
.nv.constant0._Z6kernelPiS_:
	.zero		912


//--------------------- SYMBOLS --------------------------

	.type		.nv.reservedSmem.offset0,@object
	.size		.nv.reservedSmem.offset0,0x4
